	.headerflags	@"EF_CUDA_TEXMODE_UNIFIED EF_CUDA_64BIT_ADDRESS EF_CUDA_ACCELERATORS EF_CUDA_SM90 EF_CUDA_VIRTUAL_SM(EF_CUDA_SM90)"
	.elftype	@"ET_EXEC"


//--------------------- .nv.info                  --------------------------
	.section	.nv.info,"",@"SHT_CUDA_INFO"
	.align	4


	//----- nvinfo : EIATTR_REGCOUNT
	.align		4
        /*0000*/ 	.byte	0x04, 0x2f
        /*0002*/ 	.short	(.L_3 - .L_2)
	.align		4
.L_2:
        /*0004*/ 	.word	index@(triton_poi_fused__native_batch_norm_legit_no_training_add_max_pool2d_with_indices_17)
        /*0008*/ 	.word	0x0000001c


	//----- nvinfo : EIATTR_MIN_STACK_SIZE
	.align		4
.L_3:
        /*000c*/ 	.byte	0x04, 0x12
        /*000e*/ 	.short	(.L_5 - .L_4)
	.align		4
.L_4:
        /*0010*/ 	.word	index@(triton_poi_fused__native_batch_norm_legit_no_training_add_max_pool2d_with_indices_17)
        /*0014*/ 	.word	0x00000000


	//----- nvinfo : EIATTR_FRAME_SIZE
	.align		4
.L_5:
        /*0018*/ 	.byte	0x04, 0x11
        /*001a*/ 	.short	(.L_7 - .L_6)
	.align		4
.L_6:
        /*001c*/ 	.word	index@(triton_poi_fused__native_batch_norm_legit_no_training_add_max_pool2d_with_indices_17)
        /*0020*/ 	.word	0x00000000


	//----- nvinfo : EIATTR_MIN_STACK_SIZE
	.align		4
.L_7:
        /*0024*/ 	.byte	0x04, 0x12
        /*0026*/ 	.short	(.L_9 - .L_8)
	.align		4
.L_8:
        /*0028*/ 	.word	index@(triton_poi_fused__native_batch_norm_legit_no_training_add_max_pool2d_with_indices_17)
        /*002c*/ 	.word	0x00000000
.L_9:


//--------------------- .nv.info.triton_poi_fused__native_batch_norm_legit_no_training_add_max_pool2d_with_indices_17 --------------------------
	.section	.nv.info.triton_poi_fused__native_batch_norm_legit_no_training_add_max_pool2d_with_indices_17,"",@"SHT_CUDA_INFO"
	.sectionflags	@""
	.align	4


	//----- nvinfo : EIATTR_CUDA_API_VERSION
	.align		4
        /*0000*/ 	.byte	0x04, 0x37
        /*0002*/ 	.short	(.L_11 - .L_10)
.L_10:
        /*0004*/ 	.word	0x0000007c


	//----- nvinfo : EIATTR_KPARAM_INFO
	.align		4
.L_11:
        /*0008*/ 	.byte	0x04, 0x17
        /*000a*/ 	.short	(.L_13 - .L_12)
.L_12:
        /*000c*/ 	.word	0x00000000
        /*0010*/ 	.short	0x0008
        /*0012*/ 	.short	0x0040
        /*0014*/ 	.byte	0x00, 0xf0, 0x11, 0x00


	//----- nvinfo : EIATTR_KPARAM_INFO
	.align		4
.L_13:
        /*0018*/ 	.byte	0x04, 0x17
        /*001a*/ 	.short	(.L_15 - .L_14)
.L_14:
        /*001c*/ 	.word	0x00000000
        /*0020*/ 	.short	0x0007
        /*0022*/ 	.short	0x0038
        /*0024*/ 	.byte	0x00, 0xf4, 0x21, 0x00


	//----- nvinfo : EIATTR_KPARAM_INFO
	.align		4
.L_15:
        /*0028*/ 	.byte	0x04, 0x17
        /*002a*/ 	.short	(.L_17 - .L_16)
.L_16:
        /*002c*/ 	.word	0x00000000
        /*0030*/ 	.short	0x0006
        /*0032*/ 	.short	0x0030
        /*0034*/ 	.byte	0x00, 0xf4, 0x21, 0x00


	//----- nvinfo : EIATTR_KPARAM_INFO
	.align		4
.L_17:
        /*0038*/ 	.byte	0x04, 0x17
        /*003a*/ 	.short	(.L_19 - .L_18)
.L_18:
        /*003c*/ 	.word	0x00000000
        /*0040*/ 	.short	0x0005
        /*0042*/ 	.short	0x0028
        /*0044*/ 	.byte	0x00, 0xf4, 0x21, 0x00


	//----- nvinfo : EIATTR_KPARAM_INFO
	.align		4
.L_19:
        /*0048*/ 	.byte	0x04, 0x17
        /*004a*/ 	.short	(.L_21 - .L_20)
.L_20:
        /*004c*/ 	.word	0x00000000
        /*0050*/ 	.short	0x0004
        /*0052*/ 	.short	0x0020
        /*0054*/ 	.byte	0x00, 0xf4, 0x21, 0x00


	//----- nvinfo : EIATTR_KPARAM_INFO
	.align		4
.L_21:
        /*0058*/ 	.byte	0x04, 0x17
        /*005a*/ 	.short	(.L_23 - .L_22)
.L_22:
        /*005c*/ 	.word	0x00000000
        /*0060*/ 	.short	0x0003
        /*0062*/ 	.short	0x0018
        /*0064*/ 	.byte	0x00, 0xf4, 0x21, 0x00


	//----- nvinfo : EIATTR_KPARAM_INFO
	.align		4
.L_23:
        /*0068*/ 	.byte	0x04, 0x17
        /*006a*/ 	.short	(.L_25 - .L_24)
.L_24:
        /*006c*/ 	.word	0x00000000
        /*0070*/ 	.short	0x0002
        /*0072*/ 	.short	0x0010
        /*0074*/ 	.byte	0x00, 0xf4, 0x21, 0x00


	//----- nvinfo : EIATTR_KPARAM_INFO
	.align		4
.L_25:
        /*0078*/ 	.byte	0x04, 0x17
        /*007a*/ 	.short	(.L_27 - .L_26)
.L_26:
        /*007c*/ 	.word	0x00000000
        /*0080*/ 	.short	0x0001
        /*0082*/ 	.short	0x0008
        /*0084*/ 	.byte	0x00, 0xf4, 0x21, 0x00


	//----- nvinfo : EIATTR_KPARAM_INFO
	.align		4
.L_27:
        /*0088*/ 	.byte	0x04, 0x17
        /*008a*/ 	.short	(.L_29 - .L_28)
.L_28:
        /*008c*/ 	.word	0x00000000
        /*0090*/ 	.short	0x0000
        /*0092*/ 	.short	0x0000
        /*0094*/ 	.byte	0x00, 0xf4, 0x21, 0x00


	//----- nvinfo : EIATTR_SPARSE_MMA_MASK
	.align		4
.L_29:
        /*0098*/ 	.byte	0x03, 0x50
        /*009a*/ 	.short	0x0000


	//----- nvinfo : EIATTR_MAXREG_COUNT
	.align		4
        /*009c*/ 	.byte	0x03, 0x1b
        /*009e*/ 	.short	0x00ff


	//----- nvinfo : EIATTR_EXIT_INSTR_OFFSETS
	.align		4
        /*00a0*/ 	.byte	0x04, 0x1c
        /*00a2*/ 	.short	(.L_31 - .L_30)


	//   ....[0]....
.L_30:
        /*00a4*/ 	.word	0x00000db0


	//----- nvinfo : EIATTR_REQNTID
	.align		4
.L_31:
        /*00a8*/ 	.byte	0x04, 0x10
        /*00aa*/ 	.short	(.L_33 - .L_32)
.L_32:
        /*00ac*/ 	.word	0x00000080
        /*00b0*/ 	.word	0x00000001
        /*00b4*/ 	.word	0x00000001


	//----- nvinfo : EIATTR_CBANK_PARAM_SIZE
	.align		4
.L_33:
        /*00b8*/ 	.byte	0x03, 0x19
        /*00ba*/ 	.short	0x0044


	//----- nvinfo : EIATTR_PARAM_CBANK
	.align		4
        /*00bc*/ 	.byte	0x04, 0x0a
        /*00be*/ 	.short	(.L_35 - .L_34)
	.align		4
.L_34:
        /*00c0*/ 	.word	index@(.nv.constant0.triton_poi_fused__native_batch_norm_legit_no_training_add_max_pool2d_with_indices_17)
        /*00c4*/ 	.short	0x0210
        /*00c6*/ 	.short	0x0044


	//----- nvinfo : EIATTR_SW_WAR
	.align		4
.L_35:
        /*00c8*/ 	.byte	0x04, 0x36
        /*00ca*/ 	.short	(.L_37 - .L_36)
.L_36:
        /*00cc*/ 	.word	0x00000008
.L_37:


//--------------------- .nv.callgraph             --------------------------
	.section	.nv.callgraph,"",@"SHT_CUDA_CALLGRAPH"
	.align	4
	.sectionentsize	8
	.align		4
        /*0000*/ 	.word	0x00000000
	.align		4
        /*0004*/ 	.word	0xffffffff
	.align		4
        /*0008*/ 	.word	0x00000000
	.align		4
        /*000c*/ 	.word	0xfffffffe
	.align		4
        /*0010*/ 	.word	0x00000000
	.align		4
        /*0014*/ 	.word	0xfffffffd
	.align		4
        /*0018*/ 	.word	0x00000000
	.align		4
        /*001c*/ 	.word	0xfffffffc


//--------------------- .nv.constant4             --------------------------
	.section	.nv.constant4,"a",@progbits
	.align	8
	.align		8
.nv.constant4:
        /*0000*/ 	.dword	_$_str
	.align		8
        /*0008*/ 	.dword	_$_str_$_2


//--------------------- .text.triton_poi_fused__native_batch_norm_legit_no_training_add_max_pool2d_with_indices_17 --------------------------
	.section	.text.triton_poi_fused__native_batch_norm_legit_no_training_add_max_pool2d_with_indices_17,"ax",@progbits
	.align	128
        .global         triton_poi_fused__native_batch_norm_legit_no_training_add_max_pool2d_with_indices_17
        .type           triton_poi_fused__native_batch_norm_legit_no_training_add_max_pool2d_with_indices_17,@function
        .size           triton_poi_fused__native_batch_norm_legit_no_training_add_max_pool2d_with_indices_17,(.L_x_1 - triton_poi_fused__native_batch_norm_legit_no_training_add_max_pool2d_with_indices_17)
        .other          triton_poi_fused__native_batch_norm_legit_no_training_add_max_pool2d_with_indices_17,@"STO_CUDA_ENTRY STV_DEFAULT"
triton_poi_fused__native_batch_norm_legit_no_training_add_max_pool2d_with_indices_17:
.text.triton_poi_fused__native_batch_norm_legit_no_training_add_max_pool2d_with_indices_17:
[----:B------:R-:W-:Y:S01]  /*0000*/  LDC R1, c[0x0][0x28] ;  /* 0x00000a00ff017b82 */ /* 0x000fe20000000800 */
[----:B------:R-:W1:Y:S01]  /*0010*/  S2R R0, SR_TID.X ;  /* 0x0000000000007919 */ /* 0x000e620000002100 */
[----:B------:R-:W-:Y:S01]  /*0020*/  ULDC.64 UR4, c[0x0][0x208] ;  /* 0x0000820000047ab9 */ /* 0x000fe20000000a00 */
[----:B------:R-:W2:Y:S01]  /*0030*/  S2R R5, SR_CTAID.X ;  /* 0x0000000000057919 */ /* 0x000ea20000002500 */
[----:B------:R-:W-:Y:S02]  /*0040*/  CS2R R12, SRZ ;  /* 0x00000000000c7805 */ /* 0x000fe4000001ff00 */
[----:B------:R-:W-:Y:S01]  /*0050*/  CS2R R14, SRZ ;  /* 0x00000000000e7805 */ /* 0x000fe2000001ff00 */
[----:B------:R-:W-:Y:S01]  /*0060*/  ULDC.64 UR6, c[0x0][0x248] ;  /* 0x0000920000067ab9 */ /* 0x000fe20000000a00 */
[----:B-1----:R-:W-:Y:S01]  /*0070*/  IMAD.SHL.U32 R0, R0, 0x2, RZ ;  /* 0x0000000200007824 */ /* 0x002fe200078e00ff */
[----:B--2---:R-:W-:-:S04]  /*0080*/  SHF.R.S32.HI R3, RZ, 0x17, R5 ;  /* 0x00000017ff037819 */ /* 0x004fc80000011405 */
[----:B------:R-:W-:Y:S02]  /*0090*/  LOP3.LUT R0, R0, 0xfe, RZ, 0xc0, !PT ;  /* 0x000000fe00007812 */ /* 0x000fe400078ec0ff */
[----:B------:R-:W-:-:S03]  /*00a0*/  SGXT R3, R3, 0x1 ;  /* 0x000000010303781a */ /* 0x000fc60000000200 */
[----:B------:R-:W-:-:S05]  /*00b0*/  IMAD R0, R5, 0x100, R0 ;  /* 0x0000010005007824 */ /* 0x000fca00078e0200 */
[CC--:B------:R-:W-:Y:S02]  /*00c0*/  LEA.HI R6, R3.reuse, R0.reuse, RZ, 0xa ;  /* 0x0000000003067211 */ /* 0x0c0fe400078f50ff */
[----:B------:R-:W-:Y:S02]  /*00d0*/  LEA.HI R4, R3, R0, RZ, 0xb ;  /* 0x0000000003047211 */ /* 0x000fe400078f58ff */
[----:B------:R-:W-:Y:S01]  /*00e0*/  SHF.R.S32.HI R7, RZ, 0xa, R6 ;  /* 0x0000000aff077819 */ /* 0x000fe20000011406 */
[----:B------:R-:W1:Y:S01]  /*00f0*/  LDC.64 R2, c[0x0][0x218] ;  /* 0x00008600ff027b82 */ /* 0x000e620000000a00 */
[----:B------:R-:W-:Y:S02]  /*0100*/  SHF.R.S32.HI R5, RZ, 0xb, R4 ;  /* 0x0000000bff057819 */ /* 0x000fe40000011404 */
[----:B------:R-:W-:Y:S02]  /*0110*/  LEA.HI R8, R6, R7, RZ, 0x1 ;  /* 0x0000000706087211 */ /* 0x000fe400078f08ff */
[----:B------:R-:W-:-:S02]  /*0120*/  LEA.HI R9, R4, R5, RZ, 0x1 ;  /* 0x0000000504097211 */ /* 0x000fc400078f08ff */
[----:B------:R-:W-:Y:S02]  /*0130*/  LOP3.LUT R19, R6, 0xfffffc00, RZ, 0xc0, !PT ;  /* 0xfffffc0006137812 */ /* 0x000fe400078ec0ff */
[----:B------:R-:W-:Y:S02]  /*0140*/  LOP3.LUT R4, R8, 0xfffffffe, RZ, 0xc0, !PT ;  /* 0xfffffffe08047812 */ /* 0x000fe400078ec0ff */
[----:B------:R-:W-:Y:S01]  /*0150*/  LOP3.LUT R6, R9, 0xfffffffe, RZ, 0xc0, !PT ;  /* 0xfffffffe09067812 */ /* 0x000fe200078ec0ff */
[----:B------:R-:W-:Y:S01]  /*0160*/  IMAD.IADD R19, R0, 0x1, -R19 ;  /* 0x0000000100137824 */ /* 0x000fe200078e0a13 */
[----:B------:R-:W-:Y:S01]  /*0170*/  CS2R R8, SRZ ;  /* 0x0000000000087805 */ /* 0x000fe2000001ff00 */
[----:B------:R-:W-:Y:S02]  /*0180*/  IMAD.IADD R4, R7, 0x1, -R4 ;  /* 0x0000000107047824 */ /* 0x000fe400078e0a04 */
[C---:B------:R-:W-:Y:S01]  /*0190*/  IMAD.IADD R11, R5.reuse, 0x1, -R6 ;  /* 0x00000001050b7824 */ /* 0x040fe200078e0a06 */
[----:B------:R-:W-:Y:S01]  /*01a0*/  CS2R R6, SRZ ;  /* 0x0000000000067805 */ /* 0x000fe2000001ff00 */
[----:B------:R-:W-:Y:S01]  /*01b0*/  IMAD R5, R5, 0x2000, R19 ;  /* 0x0000200005057824 */ /* 0x000fe200078e0213 */
[----:B------:R-:W-:-:S02]  /*01c0*/  ISETP.GT.AND P5, PT, R4, RZ, PT ;  /* 0x000000ff0400720c */ /* 0x000fc40003fa4270 */
[C---:B------:R-:W-:Y:S01]  /*01d0*/  ISETP.GT.AND P1, PT, R11.reuse, RZ, PT ;  /* 0x000000ff0b00720c */ /* 0x040fe20003f24270 */
[C---:B------:R-:W-:Y:S01]  /*01e0*/  IMAD R5, R4.reuse, 0x800, R5 ;  /* 0x0000080004057824 */ /* 0x040fe200078e0205 */
[----:B------:R-:W-:Y:S02]  /*01f0*/  ISETP.GT.AND P2, PT, R11, RZ, P5 ;  /* 0x000000ff0b00720c */ /* 0x000fe40002f44270 */
[----:B------:R-:W-:Y:S01]  /*0200*/  ISETP.GT.AND P1, PT, R4, -0x1, P1 ;  /* 0xffffffff0400780c */ /* 0x000fe20000f24270 */
[C---:B------:R-:W-:Y:S02]  /*0210*/  VIADD R17, R5.reuse, 0xffffec00 ;  /* 0xffffec0005117836 */ /* 0x040fe40000000000 */
[----:B------:R-:W-:Y:S02]  /*0220*/  VIADD R21, R5, 0xfffff000 ;  /* 0xfffff00005157836 */ /* 0x000fe40000000000 */
[----:B-1----:R-:W-:-:S04]  /*0230*/  IMAD.WIDE R16, R17, 0x4, R2 ;  /* 0x0000000411107825 */ /* 0x002fc800078e0202 */
[--C-:B------:R-:W-:Y:S02]  /*0240*/  IMAD.WIDE R20, R21, 0x4, R2.reuse ;  /* 0x0000000415147825 */ /* 0x100fe400078e0202 */
[----:B------:R-:W2:Y:S02]  /*0250*/  @P2 LDG.E.64 R6, desc[UR4][R16.64] ;  /* 0x0000000410062981 */ /* 0x000ea4000c1e1b00 */
[----:B------:R-:W-:Y:S02]  /*0260*/  VIADD R23, R5, 0xfffff400 ;  /* 0xfffff40005177836 */ /* 0x000fe40000000000 */
[----:B------:R-:W3:Y:S02]  /*0270*/  @P1 LDG.E.64 R8, desc[UR4][R20.64] ;  /* 0x0000000414081981 */ /* 0x000ee4000c1e1b00 */
[----:B------:R-:W-:Y:S01]  /*0280*/  IMAD.WIDE R22, R23, 0x4, R2 ;  /* 0x0000000417167825 */ /* 0x000fe200078e0202 */
[----:B------:R-:W-:-:S04]  /*0290*/  ISETP.GT.AND P5, PT, R11, -0x1, P5 ;  /* 0xffffffff0b00780c */ /* 0x000fc80002fa4270 */
[----:B------:R-:W4:Y:S01]  /*02a0*/  @P1 LDG.E.64 R12, desc[UR4][R22.64] ;  /* 0x00000004160c1981 */ /* 0x000f22000c1e1b00 */
[----:B------:R-:W-:-:S04]  /*02b0*/  VIADD R25, R5, 0xfffffc00 ;  /* 0xfffffc0005197836 */ /* 0x000fc80000000000 */
[----:B------:R-:W-:-:S05]  /*02c0*/  IMAD.WIDE R24, R25, 0x4, R2 ;  /* 0x0000000419187825 */ /* 0x000fca00078e0202 */
[----:B------:R-:W5:Y:S01]  /*02d0*/  @P5 LDG.E.64 R14, desc[UR4][R24.64] ;  /* 0x00000004180e5981 */ /* 0x000f62000c1e1b00 */
[----:B------:R-:W-:Y:S02]  /*02e0*/  LOP3.LUT R4, R11, R4, RZ, 0xfc, !PT ;  /* 0x000000040b047212 */ /* 0x000fe400078efcff */
[----:B--2---:R-:W-:Y:S02]  /*02f0*/  SEL R17, R6, 0xff800000, P2 ;  /* 0xff80000006117807 */ /* 0x004fe40001000000 */
[----:B---3--:R-:W-:Y:S02]  /*0300*/  SEL R8, R8, 0xff800000, P1 ;  /* 0xff80000008087807 */ /* 0x008fe40000800000 */
[----:B------:R-:W-:Y:S02]  /*0310*/  SEL R10, R7, 0xff800000, P2 ;  /* 0xff800000070a7807 */ /* 0x000fe40001000000 */
[----:B------:R-:W-:Y:S02]  /*0320*/  FSETP.GT.AND P0, PT, R8, R17, PT ;  /* 0x000000110800720b */ /* 0x000fe40003f04000 */
[----:B------:R-:W-:-:S02]  /*0330*/  SEL R9, R9, 0xff800000, P1 ;  /* 0xff80000009097807 */ /* 0x000fc40000800000 */
[----:B----4-:R-:W-:Y:S02]  /*0340*/  SEL R7, R12, 0xff800000, P1 ;  /* 0xff8000000c077807 */ /* 0x010fe40000800000 */
[----:B------:R-:W-:Y:S02]  /*0350*/  FSETP.GT.AND P4, PT, R9, R10, PT ;  /* 0x0000000a0900720b */ /* 0x000fe40003f84000 */
[----:B------:R-:W-:Y:S02]  /*0360*/  FSETP.NAN.AND P3, PT, R7, R7, PT ;  /* 0x000000070700720b */ /* 0x000fe40003f68000 */
[C---:B------:R-:W-:Y:S02]  /*0370*/  FSETP.NAN.AND P2, PT, R8.reuse, R8, PT ;  /* 0x000000080800720b */ /* 0x040fe40003f48000 */
[----:B------:R-:W-:Y:S02]  /*0380*/  SEL R6, R13, 0xff800000, P1 ;  /* 0xff8000000d067807 */ /* 0x000fe40000800000 */
[----:B------:R-:W-:-:S02]  /*0390*/  @!P0 SEL R8, R8, R17, P2 ;  /* 0x0000001108088207 */ /* 0x000fc40001000000 */
[----:B------:R-:W-:Y:S02]  /*03a0*/  FSETP.NAN.AND P2, PT, R6, R6, PT ;  /* 0x000000060600720b */ /* 0x000fe40003f48000 */
[----:B------:R-:W-:Y:S02]  /*03b0*/  FSETP.NAN.AND P1, PT, R9, R9, PT ;  /* 0x000000090900720b */ /* 0x000fe40003f28000 */
[----:B------:R-:W-:Y:S02]  /*03c0*/  FSETP.GEU.AND P6, PT, R8, R7, PT ;  /* 0x000000070800720b */ /* 0x000fe40003fce000 */
[----:B-----5:R-:W-:Y:S02]  /*03d0*/  SEL R15, R15, 0xff800000, P5 ;  /* 0xff8000000f0f7807 */ /* 0x020fe40002800000 */
[----:B------:R-:W-:Y:S02]  /*03e0*/  @!P4 SEL R9, R9, R10, P1 ;  /* 0x0000000a0909c207 */ /* 0x000fe40000800000 */
[----:B------:R-:W-:-:S02]  /*03f0*/  P2R R10, PR, RZ, 0x40 ;  /* 0x00000040ff0a7803 */ /* 0x000fc40000000000 */
[----:B------:R-:W-:Y:S02]  /*0400*/  @!P3 SEL R7, R7, R8, !P6 ;  /* 0x000000080707b207 */ /* 0x000fe40007000000 */
[----:B------:R-:W-:Y:S02]  /*0410*/  FSETP.NAN.AND P1, PT, R15, R15, PT ;  /* 0x0000000f0f00720b */ /* 0x000fe40003f28000 */
[----:B------:R-:W-:-:S04]  /*0420*/  FSETP.GEU.AND P6, PT, R9, R6, PT ;  /* 0x000000060900720b */ /* 0x000fc80003fce000 */
[----:B------:R-:W-:Y:S02]  /*0430*/  @!P2 SEL R6, R6, R9, !P6 ;  /* 0x000000090606a207 */ /* 0x000fe40007000000 */
[----:B------:R-:W-:Y:S02]  /*0440*/  SEL R14, R14, 0xff800000, P5 ;  /* 0xff8000000e0e7807 */ /* 0x000fe40002800000 */
[----:B------:R-:W-:-:S04]  /*0450*/  FSETP.GEU.AND P3, PT, R6, R15, PT ;  /* 0x0000000f0600720b */ /* 0x000fc80003f6e000 */
[----:B------:R-:W-:Y:S02]  /*0460*/  @!P1 SEL R15, R15, R6, !P3 ;  /* 0x000000060f0f9207 */ /* 0x000fe40005800000 */
[-C--:B------:R-:W-:Y:S02]  /*0470*/  FSETP.NAN.AND P1, PT, R14, R14.reuse, PT ;  /* 0x0000000e0e00720b */ /* 0x080fe40003f28000 */
[----:B------:R-:W-:Y:S02]  /*0480*/  P2R R13, PR, RZ, 0x8 ;  /* 0x00000008ff0d7803 */ /* 0x000fe40000000000 */
[----:B------:R-:W-:Y:S02]  /*0490*/  ISETP.GT.AND P3, PT, R4, -0x1, PT ;  /* 0xffffffff0400780c */ /* 0x000fe40003f64270 */
[----:B------:R-:W-:Y:S01]  /*04a0*/  FSETP.GEU.AND P2, PT, R7, R14, PT ;  /* 0x0000000e0700720b */ /* 0x000fe20003f4e000 */
[----:B------:R-:W-:-:S06]  /*04b0*/  IMAD.WIDE R8, R5, 0x4, R2 ;  /* 0x0000000405087825 */ /* 0x000fcc00078e0202 */
[----:B------:R-:W-:Y:S02]  /*04c0*/  @!P1 SEL R14, R14, R7, !P2 ;  /* 0x000000070e0e9207 */ /* 0x000fe40005000000 */
[----:B------:R-:W-:-:S06]  /*04d0*/  CS2R R6, SRZ ;  /* 0x0000000000067805 */ /* 0x000fcc000001ff00 */
[----:B------:R-:W2:Y:S01]  /*04e0*/  @P3 LDG.E.64 R6, desc[UR4][R8.64] ;  /* 0x0000000408063981 */ /* 0x000ea2000c1e1b00 */
[----:B------:R-:W-:Y:S02]  /*04f0*/  P2R R18, PR, RZ, 0x4 ;  /* 0x00000004ff127803 */ /* 0x000fe40000000000 */
[----:B--2---:R-:W-:-:S04]  /*0500*/  SEL R11, R6, 0xff800000, P3 ;  /* 0xff800000060b7807 */ /* 0x004fc80001800000 */
[-C--:B------:R-:W-:Y:S02]  /*0510*/  FSETP.NAN.AND P1, PT, R11, R11.reuse, PT ;  /* 0x0000000b0b00720b */ /* 0x080fe40003f28000 */
[----:B------:R-:W-:Y:S02]  /*0520*/  FSETP.GEU.AND P2, PT, R14, R11, PT ;  /* 0x0000000b0e00720b */ /* 0x000fe40003f4e000 */
[----:B------:R-:W-:-:S09]  /*0530*/  SEL R4, R7, 0xff800000, P3 ;  /* 0xff80000007047807 */ /* 0x000fd20001800000 */
[----:B------:R-:W-:Y:S02]  /*0540*/  @!P1 SEL R11, R11, R14, !P2 ;  /* 0x0000000e0b0b9207 */ /* 0x000fe40005000000 */
[-C--:B------:R-:W-:Y:S02]  /*0550*/  FSETP.NAN.AND P1, PT, R4, R4.reuse, PT ;  /* 0x000000040400720b */ /* 0x080fe40003f28000 */
[----:B------:R-:W-:Y:S02]  /*0560*/  P2R R16, PR, RZ, 0x4 ;  /* 0x00000004ff107803 */ /* 0x000fe40000000000 */
[----:B------:R-:W-:Y:S02]  /*0570*/  FSETP.GEU.AND P2, PT, R15, R4, PT ;  /* 0x000000040f00720b */ /* 0x000fe40003f4e000 */
[----:B------:R-:W-:-:S07]  /*0580*/  CS2R R6, SRZ ;  /* 0x0000000000067805 */ /* 0x000fce000001ff00 */
[----:B------:R-:W-:Y:S01]  /*0590*/  @!P1 SEL R4, R4, R15, !P2 ;  /* 0x0000000f04049207 */ /* 0x000fe20005000000 */
[----:B------:R-:W-:-:S04]  /*05a0*/  VIADD R15, R5, 0x400 ;  /* 0x00000400050f7836 */ /* 0x000fc80000000000 */
[----:B------:R-:W-:-:S05]  /*05b0*/  IMAD.WIDE R8, R15, 0x4, R2 ;  /* 0x000000040f087825 */ /* 0x000fca00078e0202 */
[----:B------:R1:W2:Y:S01]  /*05c0*/  @P3 LDG.E.64 R6, desc[UR4][R8.64] ;  /* 0x0000000408063981 */ /* 0x0002a2000c1e1b00 */
[----:B------:R-:W-:Y:S02]  /*05d0*/  P2R R17, PR, RZ, 0x4 ;  /* 0x00000004ff117803 */ /* 0x000fe40000000000 */
[----:B------:R-:W-:Y:S01]  /*05e0*/  P2R R12, PR, RZ, 0x40 ;  /* 0x00000040ff0c7803 */ /* 0x000fe20000000000 */
[----:B-1----:R-:W-:-:S04]  /*05f0*/  VIADD R9, R5, 0x1000 ;  /* 0x0000100005097836 */ /* 0x002fc80000000000 */
[----:B------:R-:W-:Y:S01]  /*0600*/  IMAD.WIDE R8, R9, 0x4, R2 ;  /* 0x0000000409087825 */ /* 0x000fe200078e0202 */
[----:B--2---:R-:W-:-:S04]  /*0610*/  SEL R15, R7, 0xff800000, P3 ;  /* 0xff800000070f7807 */ /* 0x004fc80001800000 */
[-C--:B------:R-:W-:Y:S02]  /*0620*/  FSETP.NAN.AND P1, PT, R15, R15.reuse, PT ;  /* 0x0000000f0f00720b */ /* 0x080fe40003f28000 */
[----:B------:R-:W-:-:S04]  /*0630*/  FSETP.GEU.AND P2, PT, R4, R15, PT ;  /* 0x0000000f0400720b */ /* 0x000fc80003f4e000 */
[----:B------:R-:W-:-:S07]  /*0640*/  P2R R20, PR, RZ, 0x4 ;  /* 0x00000004ff147803 */ /* 0x000fce0000000000 */
[----:B------:R-:W-:Y:S02]  /*0650*/  @!P1 SEL R15, R15, R4, !P2 ;  /* 0x000000040f0f9207 */ /* 0x000fe40005000000 */
[----:B------:R-:W-:-:S04]  /*0660*/  ISETP.NE.AND P2, PT, R18, RZ, PT ;  /* 0x000000ff1200720c */ /* 0x000fc80003f45270 */
[----:B------:R-:W-:Y:S02]  /*0670*/  P2R R18, PR, RZ, 0x4 ;  /* 0x00000004ff127803 */ /* 0x000fe40000000000 */
[----:B------:R-:W-:Y:S01]  /*0680*/  ISETP.NE.AND P2, PT, R13, RZ, PT ;  /* 0x000000ff0d00720c */ /* 0x000fe20003f45270 */
[----:B------:R-:W-:Y:S01]  /*0690*/  VIADD R7, R5, 0xc00 ;  /* 0x00000c0005077836 */ /* 0x000fe20000000000 */
[----:B------:R-:W-:Y:S02]  /*06a0*/  SEL R4, R6, 0xff800000, P3 ;  /* 0xff80000006047807 */ /* 0x000fe40001800000 */
[----:B------:R-:W-:Y:S02]  /*06b0*/  P2R R21, PR, RZ, 0x4 ;  /* 0x00000004ff157803 */ /* 0x000fe40000000000 */
[----:B------:R-:W-:Y:S02]  /*06c0*/  ISETP.NE.AND P2, PT, R12, RZ, PT ;  /* 0x000000ff0c00720c */ /* 0x000fe40003f45270 */
[----:B------:R-:W-:Y:S01]  /*06d0*/  CS2R R12, SRZ ;  /* 0x00000000000c7805 */ /* 0x000fe2000001ff00 */
[----:B------:R-:W-:-:S05]  /*06e0*/  IMAD.WIDE R6, R7, 0x4, R2 ;  /* 0x0000000407067825 */ /* 0x000fca00078e0202 */
[----:B------:R1:W2:Y:S02]  /*06f0*/  @P5 LDG.E.64 R12, desc[UR4][R6.64] ;  /* 0x00000004060c5981 */ /* 0x0002a4000c1e1b00 */
[----:B-1----:R-:W-:-:S06]  /*0700*/  CS2R R6, SRZ ;  /* 0x0000000000067805 */ /* 0x002fcc000001ff00 */
[----:B------:R1:W3:Y:S01]  /*0710*/  @P3 LDG.E.64 R6, desc[UR4][R8.64] ;  /* 0x0000000408063981 */ /* 0x0002e2000c1e1b00 */
[CC--:B------:R-:W-:Y:S02]  /*0720*/  FSETP.NAN.AND P6, PT, R4.reuse, R4.reuse, PT ;  /* 0x000000040400720b */ /* 0x0c0fe40003fc8000 */
[----:B------:R-:W-:Y:S01]  /*0730*/  FSETP.GEU.AND P1, PT, R11, R4, PT ;  /* 0x000000040b00720b */ /* 0x000fe20003f2e000 */
[----:B------:R-:W-:Y:S01]  /*0740*/  VIADD R5, R5, 0x1400 ;  /* 0x0000140005057836 */ /* 0x000fe20000000000 */
[----:B-1----:R-:W1:Y:S09]  /*0750*/  LDC.64 R8, c[0x0][0x220] ;  /* 0x00008800ff087b82 */ /* 0x002e720000000a00 */
[----:B------:R-:W-:-:S02]  /*0760*/  @!P6 SEL R4, R4, R11, !P1 ;  /* 0x0000000b0404e207 */ /* 0x000fc40004800000 */
[----:B--2---:R-:W-:-:S04]  /*0770*/  SEL R12, R12, 0xff800000, P5 ;  /* 0xff8000000c0c7807 */ /* 0x004fc80002800000 */
[-C--:B------:R-:W-:Y:S02]  /*0780*/  FSETP.NAN.AND P6, PT, R12, R12.reuse, PT ;  /* 0x0000000c0c00720b */ /* 0x080fe40003fc8000 */
[----:B------:R-:W-:Y:S02]  /*0790*/  SEL R14, R13, 0xff800000, P5 ;  /* 0xff8000000d0e7807 */ /* 0x000fe40002800000 */
[----:B------:R-:W-:-:S09]  /*07a0*/  FSETP.GEU.AND P5, PT, R4, R12, PT ;  /* 0x0000000c0400720b */ /* 0x000fd20003fae000 */
[----:B------:R-:W-:Y:S02]  /*07b0*/  @!P6 SEL R12, R12, R4, !P5 ;  /* 0x000000040c0ce207 */ /* 0x000fe40006800000 */
[----:B------:R-:W-:Y:S02]  /*07c0*/  SEL R4, RZ, 0x1, !P4 ;  /* 0x00000001ff047807 */ /* 0x000fe40006000000 */
[----:B---3--:R-:W-:Y:S02]  /*07d0*/  SEL R13, R7, 0xff800000, P3 ;  /* 0xff800000070d7807 */ /* 0x008fe40001800000 */
[----:B------:R-:W-:Y:S01]  /*07e0*/  SEL R7, R4, 0x2, P2 ;  /* 0x0000000204077807 */ /* 0x000fe20001000000 */
[----:B------:R-:W-:Y:S01]  /*07f0*/  IMAD.WIDE R4, R5, 0x4, R2 ;  /* 0x0000000405047825 */ /* 0x000fe200078e0202 */
[----:B------:R-:W-:-:S06]  /*0800*/  CS2R R2, SRZ ;  /* 0x0000000000027805 */ /* 0x000fcc000001ff00 */
[----:B------:R2:W3:Y:S01]  /*0810*/  @P3 LDG.E.64 R2, desc[UR4][R4.64] ;  /* 0x0000000404023981 */ /* 0x0004e2000c1e1b00 */
[CC--:B------:R-:W-:Y:S02]  /*0820*/  FSETP.NAN.AND P6, PT, R14.reuse, R14.reuse, PT ;  /* 0x0000000e0e00720b */ /* 0x0c0fe40003fc8000 */
[----:B------:R-:W-:Y:S02]  /*0830*/  SEL R11, RZ, 0x1, !P0 ;  /* 0x00000001ff0b7807 */ /* 0x000fe40004000000 */
[----:B------:R-:W-:Y:S02]  /*0840*/  FSETP.NAN.AND P0, PT, R13, R13, PT ;  /* 0x0000000d0d00720b */ /* 0x000fe40003f08000 */
[----:B------:R-:W-:Y:S02]  /*0850*/  FSETP.GEU.AND P4, PT, R15, R14, PT ;  /* 0x0000000e0f00720b */ /* 0x000fe40003f8e000 */
[----:B------:R-:W-:Y:S01]  /*0860*/  ISETP.NE.AND P2, PT, R21, RZ, PT ;  /* 0x000000ff1500720c */ /* 0x000fe20003f45270 */
[----:B--2---:R-:W2:Y:S04]  /*0870*/  LDC.64 R4, c[0x0][0x238] ;  /* 0x00008e00ff047b82 */ /* 0x004ea80000000a00 */
[----:B------:R-:W-:-:S04]  /*0880*/  @!P6 SEL R14, R14, R15, !P4 ;  /* 0x0000000f0e0ee207 */ /* 0x000fc80006000000 */
[----:B------:R-:W-:-:S04]  /*0890*/  FSETP.GEU.AND P6, PT, R14, R13, PT ;  /* 0x0000000d0e00720b */ /* 0x000fc80003fce000 */
[----:B------:R-:W-:Y:S02]  /*08a0*/  @!P0 SEL R13, R13, R14, !P6 ;  /* 0x0000000e0d0d8207 */ /* 0x000fe40007000000 */
[----:B------:R-:W-:-:S04]  /*08b0*/  ISETP.NE.AND P0, PT, R10, RZ, PT ;  /* 0x000000ff0a00720c */ /* 0x000fc80003f05270 */
[----:B------:R-:W-:Y:S02]  /*08c0*/  SEL R11, R11, 0x2, P0 ;  /* 0x000000020b0b7807 */ /* 0x000fe40000000000 */
[----:B------:R-:W-:Y:S02]  /*08d0*/  ISETP.NE.AND P0, PT, R16, RZ, PT ;  /* 0x000000ff1000720c */ /* 0x000fe40003f05270 */
[----:B------:R-:W-:Y:S01]  /*08e0*/  SEL R15, R6, 0xff800000, P3 ;  /* 0xff800000060f7807 */ /* 0x000fe20001800000 */
[----:B-1----:R-:W-:-:S06]  /*08f0*/  IMAD.WIDE R8, R0, 0x4, R8 ;  /* 0x0000000400087825 */ /* 0x002fcc00078e0208 */
[----:B------:R-:W4:Y:S01]  /*0900*/  LDG.E.64 R8, desc[UR4][R8.64] ;  /* 0x0000000408087981 */ /* 0x000f22000c1e1b00 */
[----:B---3--:R-:W-:Y:S02]  /*0910*/  SEL R14, R2, 0xff800000, P3 ;  /* 0xff800000020e7807 */ /* 0x008fe40001800000 */
[----:B------:R-:W-:Y:S02]  /*0920*/  SEL R16, R3, 0xff800000, P3 ;  /* 0xff80000003107807 */ /* 0x000fe40001800000 */
[----:B------:R-:W1:Y:S02]  /*0930*/  LDC.64 R2, c[0x0][0x230] ;  /* 0x00008c00ff027b82 */ /* 0x000e640000000a00 */
[----:B-1----:R-:W-:-:S06]  /*0940*/  IMAD.WIDE R2, R19, 0x4, R2 ;  /* 0x0000000413027825 */ /* 0x002fcc00078e0202 */
[----:B------:R-:W3:Y:S01]  /*0950*/  LDG.E.EL.64 R2, desc[UR4][R2.64] ;  /* 0x0000000402027981 */ /* 0x000ee2000c2e1b00 */
[----:B------:R-:W-:Y:S02]  /*0960*/  ISETP.NE.AND P3, PT, R17, RZ, PT ;  /* 0x000000ff1100720c */ /* 0x000fe40003f65270 */
[----:B------:R-:W-:Y:S02]  /*0970*/  SEL R17, R7, 0x3, P2 ;  /* 0x0000000307117807 */ /* 0x000fe40001000000 */
[----:B------:R-:W-:Y:S01]  /*0980*/  ISETP.NE.AND P2, PT, R18, RZ, PT ;  /* 0x000000ff1200720c */ /* 0x000fe20003f45270 */
[----:B------:R-:W1:Y:S03]  /*0990*/  LDC.64 R6, c[0x0][0x240] ;  /* 0x00009000ff067b82 */ /* 0x000e660000000a00 */
[----:B------:R-:W-:-:S05]  /*09a0*/  SEL R18, R11, 0x3, P2 ;  /* 0x000000030b127807 */ /* 0x000fca0001000000 */
[----:B------:R-:W5:Y:S01]  /*09b0*/  LDC.64 R10, c[0x0][0x228] ;  /* 0x00008a00ff0a7b82 */ /* 0x000f620000000a00 */
[----:B------:R-:W-:Y:S01]  /*09c0*/  ISETP.NE.AND P2, PT, R20, RZ, PT ;  /* 0x000000ff1400720c */ /* 0x000fe20003f45270 */
[----:B--2---:R-:W-:-:S04]  /*09d0*/  IMAD.WIDE R20, R19, 0x4, R4 ;  /* 0x0000000413147825 */ /* 0x004fc800078e0204 */
[C---:B-1----:R-:W-:Y:S02]  /*09e0*/  IMAD.WIDE R4, R19.reuse, 0x4, R6 ;  /* 0x0000000413047825 */ /* 0x042fe400078e0206 */
[----:B------:R1:W2:Y:S04]  /*09f0*/  LDG.E.EL.64 R6, desc[UR4][R20.64] ;  /* 0x0000000414067981 */ /* 0x0002a8000c2e1b00 */
[----:B------:R-:W2:Y:S01]  /*0a00*/  LDG.E.EL.64 R4, desc[UR4][R4.64] ;  /* 0x0000000404047981 */ /* 0x000ea2000c2e1b00 */
[----:B-----5:R-:W-:-:S06]  /*0a10*/  IMAD.WIDE R10, R19, 0x4, R10 ;  /* 0x00000004130a7825 */ /* 0x020fcc00078e020a */
[----:B------:R-:W4:Y:S01]  /*0a20*/  LDG.E.EL.64 R10, desc[UR4][R10.64] ;  /* 0x000000040a0a7981 */ /* 0x000f22000c2e1b00 */
[----:B------:R-:W-:Y:S02]  /*0a30*/  SEL R22, R18, 0x4, P0 ;  /* 0x0000000412167807 */ /* 0x000fe40000000000 */
[----:B------:R-:W-:Y:S01]  /*0a40*/  SEL R17, R17, 0x4, P3 ;  /* 0x0000000411117807 */ /* 0x000fe20001800000 */
[----:B------:R-:W-:Y:S01]  /*0a50*/  IMAD.MOV.U32 R23, RZ, RZ, 0x3e800000 ;  /* 0x3e800000ff177424 */ /* 0x000fe200078e00ff */
[----:B------:R-:W-:Y:S02]  /*0a60*/  SEL R22, R22, 0x5, P1 ;  /* 0x0000000516167807 */ /* 0x000fe40000800000 */
[----:B-1----:R-:W-:Y:S02]  /*0a70*/  SEL R20, R17, 0x5, P2 ;  /* 0x0000000511147807 */ /* 0x002fe40001000000 */
[----:B------:R-:W-:Y:S02]  /*0a80*/  FSETP.NAN.AND P2, PT, R16, R16, PT ;  /* 0x000000101000720b */ /* 0x000fe40003f48000 */
[----:B------:R-:W-:-:S02]  /*0a90*/  FSETP.NAN.AND P1, PT, R14, R14, PT ;  /* 0x0000000e0e00720b */ /* 0x000fc40003f28000 */
[----:B------:R-:W-:Y:S02]  /*0aa0*/  SEL R22, R22, 0x6, P5 ;  /* 0x0000000616167807 */ /* 0x000fe40002800000 */
[----:B------:R-:W-:-:S04]  /*0ab0*/  SEL R20, R20, 0x6, P4 ;  /* 0x0000000614147807 */ /* 0x000fc80002000000 */
[----:B------:R-:W-:Y:S01]  /*0ac0*/  SEL R20, R20, 0x7, P6 ;  /* 0x0000000714147807 */ /* 0x000fe20003000000 */
[----:B---3--:R-:W-:-:S04]  /*0ad0*/  FADD R2, R2, 9.9999997473787516356e-06 ;  /* 0x3727c5ac02027421 */ /* 0x008fc80000000000 */
[----:B------:R-:W1:Y:S01]  /*0ae0*/  MUFU.SQRT R19, R2 ;  /* 0x0000000200137308 */ /* 0x000e620000002000 */
[----:B------:R-:W-:-:S07]  /*0af0*/  FADD R3, R3, 9.9999997473787516356e-06 ;  /* 0x3727c5ac03037421 */ /* 0x000fce0000000000 */
[----:B------:R3:W5:Y:S01]  /*0b00*/  MUFU.SQRT R18, R3 ;  /* 0x0000000300127308 */ /* 0x0007620000002000 */
[C---:B-1----:R-:W-:Y:S02]  /*0b10*/  FSETP.GT.AND P0, PT, R19.reuse, 8.50705917302346158658e+37, PT ;  /* 0x7e8000001300780b */ /* 0x042fe40003f04000 */
[----:B------:R-:W-:Y:S01]  /*0b20*/  FSETP.GEU.AND P3, PT, R19, 1.175494350822287508e-38, PT ;  /* 0x008000001300780b */ /* 0x000fe20003f6e000 */
[----:B---3--:R-:W1:Y:S01]  /*0b30*/  LDC.64 R2, c[0x0][0x210] ;  /* 0x00008400ff027b82 */ /* 0x008e620000000a00 */
[----:B------:R-:W-:-:S09]  /*0b40*/  FSEL R24, R23, 1, P0 ;  /* 0x3f80000017187808 */ /* 0x000fd20000000000 */
[----:B------:R-:W-:Y:S01]  /*0b50*/  @P0 FMUL R19, R19, 0.25 ;  /* 0x3e80000013130820 */ /* 0x000fe20000400000 */
[----:B-----5:R-:W-:Y:S01]  /*0b60*/  FSETP.GT.AND P0, PT, R18, 8.50705917302346158658e+37, PT ;  /* 0x7e8000001200780b */ /* 0x020fe20003f04000 */
[----:B------:R-:W-:Y:S02]  /*0b70*/  @!P3 FMUL R24, R24, 16777216 ;  /* 0x4b8000001818b820 */ /* 0x000fe40000400000 */
[----:B------:R-:W-:Y:S01]  /*0b80*/  @!P3 FMUL R19, R19, 16777216 ;  /* 0x4b8000001313b820 */ /* 0x000fe20000400000 */
[----:B------:R-:W-:Y:S02]  /*0b90*/  FSETP.GEU.AND P3, PT, R18, 1.175494350822287508e-38, PT ;  /* 0x008000001200780b */ /* 0x000fe40003f6e000 */
[----:B------:R-:W-:-:S07]  /*0ba0*/  FSEL R21, R23, 1, P0 ;  /* 0x3f80000017157808 */ /* 0x000fce0000000000 */
[----:B------:R-:W-:Y:S01]  /*0bb0*/  @P0 FMUL R18, R18, 0.25 ;  /* 0x3e80000012120820 */ /* 0x000fe20000400000 */
[----:B------:R-:W-:-:S03]  /*0bc0*/  FSETP.NAN.AND P0, PT, R15, R15, PT ;  /* 0x0000000f0f00720b */ /* 0x000fc60003f08000 */
[----:B------:R-:W-:Y:S01]  /*0bd0*/  @!P3 FMUL R18, R18, 16777216 ;  /* 0x4b8000001212b820 */ /* 0x000fe20000400000 */
[----:B------:R-:W3:Y:S01]  /*0be0*/  MUFU.RCP R19, R19 ;  /* 0x0000001300137308 */ /* 0x000ee20000001000 */
[----:B------:R-:W-:Y:S01]  /*0bf0*/  @!P3 FMUL R21, R21, 16777216 ;  /* 0x4b8000001515b820 */ /* 0x000fe20000400000 */
[----:B------:R-:W-:-:S06]  /*0c00*/  FSETP.GEU.AND P3, PT, R12, R15, PT ;  /* 0x0000000f0c00720b */ /* 0x000fcc0003f6e000 */
[----:B------:R-:W5:Y:S01]  /*0c10*/  MUFU.RCP R18, R18 ;  /* 0x0000001200127308 */ /* 0x000f620000001000 */
[----:B------:R-:W-:Y:S02]  /*0c20*/  @!P0 SEL R15, R15, R12, !P3 ;  /* 0x0000000c0f0f8207 */ /* 0x000fe40005800000 */
[----:B------:R-:W-:Y:S02]  /*0c30*/  SEL R22, R22, 0x7, P3 ;  /* 0x0000000716167807 */ /* 0x000fe40001800000 */
[----:B------:R-:W-:Y:S01]  /*0c40*/  FSETP.GEU.AND P5, PT, R15, R14, PT ;  /* 0x0000000e0f00720b */ /* 0x000fe20003fae000 */
[----:B----4-:R-:W-:Y:S01]  /*0c50*/  FADD R8, R8, -R10 ;  /* 0x8000000a08087221 */ /* 0x010fe20000000000 */
[----:B---3--:R-:W-:Y:S01]  /*0c60*/  FMUL R17, R19, R24 ;  /* 0x0000001813117220 */ /* 0x008fe20000400000 */
[----:B------:R-:W-:Y:S01]  /*0c70*/  FADD R9, R9, -R11 ;  /* 0x8000000b09097221 */ /* 0x000fe20000000000 */
[----:B------:R-:W-:Y:S02]  /*0c80*/  FSETP.GEU.AND P0, PT, R13, R16, PT ;  /* 0x000000100d00720b */ /* 0x000fe40003f0e000 */
[----:B------:R-:W-:Y:S01]  /*0c90*/  SEL R22, R22, 0x8, P5 ;  /* 0x0000000816167807 */ /* 0x000fe20002800000 */
[----:B-----5:R-:W-:Y:S01]  /*0ca0*/  FMUL R18, R18, R21 ;  /* 0x0000001512127220 */ /* 0x020fe20000400000 */
[----:B------:R-:W-:Y:S01]  /*0cb0*/  FMUL R17, R8, R17 ;  /* 0x0000001108117220 */ /* 0x000fe20000400000 */
[----:B------:R-:W-:-:S02]  /*0cc0*/  @!P2 FSEL R16, R16, R13, !P0 ;  /* 0x0000000d1010a208 */ /* 0x000fc40004000000 */
[----:B------:R-:W-:Y:S01]  /*0cd0*/  FMUL R18, R9, R18 ;  /* 0x0000001209127220 */ /* 0x000fe20000400000 */
[----:B------:R-:W-:Y:S02]  /*0ce0*/  SEL R20, R20, 0x8, P0 ;  /* 0x0000000814147807 */ /* 0x000fe40000000000 */
[----:B------:R-:W-:Y:S01]  /*0cf0*/  LOP3.LUT R11, R22, 0xff, RZ, 0xc0, !PT ;  /* 0x000000ff160b7812 */ /* 0x000fe200078ec0ff */
[----:B--2---:R-:W-:Y:S01]  /*0d00*/  FFMA R5, R7, R18, R5 ;  /* 0x0000001207057223 */ /* 0x004fe20000000005 */
[----:B------:R-:W-:Y:S01]  /*0d10*/  @!P1 FSEL R14, R14, R15, !P5 ;  /* 0x0000000f0e0e9208 */ /* 0x000fe20006800000 */
[----:B------:R-:W-:Y:S01]  /*0d20*/  FFMA R17, R6, R17, R4 ;  /* 0x0000001106117223 */ /* 0x000fe20000000004 */
[----:B------:R-:W-:Y:S01]  /*0d30*/  IADD3 R8, P0, R0, UR6, RZ ;  /* 0x0000000600087c10 */ /* 0x000fe2000ff1e0ff */
[----:B------:R-:W-:Y:S02]  /*0d40*/  IMAD R11, R20, 0x100, R11 ;  /* 0x00000100140b7824 */ /* 0x000fe400078e020b */
[----:B------:R-:W-:Y:S01]  /*0d50*/  FADD R5, R16, R5 ;  /* 0x0000000510057221 */ /* 0x000fe20000000000 */
[C---:B-1----:R-:W-:Y:S01]  /*0d60*/  IMAD.WIDE R2, R0.reuse, 0x4, R2 ;  /* 0x0000000400027825 */ /* 0x042fe200078e0202 */
[----:B------:R-:W-:-:S03]  /*0d70*/  LEA.HI.X.SX32 R9, R0, UR7, 0x1, P0 ;  /* 0x0000000700097c11 */ /* 0x000fc600080f0eff */
[----:B------:R-:W-:Y:S02]  /*0d80*/  FADD R4, R14, R17 ;  /* 0x000000110e047221 */ /* 0x000fe40000000000 */
[----:B------:R-:W-:Y:S04]  /*0d90*/  STG.E.U16 desc[UR4][R8.64], R11 ;  /* 0x0000000b08007986 */ /* 0x000fe8000c101504 */
[----:B------:R-:W-:Y:S01]  /*0da0*/  STG.E.64 desc[UR4][R2.64], R4 ;  /* 0x0000000402007986 */ /* 0x000fe2000c101b04 */
[----:B------:R-:W-:Y:S05]  /*0db0*/  EXIT ;  /* 0x000000000000794d */ /* 0x000fea0003800000 */
.L_x_0:
[----:B------:R-:W-:-:S00]  /*0dc0*/  BRA `(.L_x_0) ;  /* 0xfffffffc00fc7947 */ /* 0x000fc0000383ffff */
[----:B------:R-:W-:-:S00]  /*0dd0*/  NOP ;  /* 0x0000000000007918 */ /* 0x000fc00000000000 */
        /* <DEDUP_REMOVED lines=10> */
.L_x_1:


//--------------------- .nv.global.init           --------------------------
	.section	.nv.global.init,"aw",@progbits
.nv.global.init:
	.type		_$_str,@object
	.size		_$_str,(_$_str_$_2 - _$_str)
_$_str:
        /*0000*/ 	.byte	0x5f, 0x5f, 0x43, 0x55, 0x44, 0x41, 0x5f, 0x46, 0x54, 0x5a, 0x00
	.type		_$_str_$_2,@object
	.size		_$_str_$_2,(.L_1 - _$_str_$_2)
_$_str_$_2:
        /*000b*/ 	.byte	0x5f, 0x5f, 0x43, 0x55, 0x44, 0x41, 0x5f, 0x50, 0x52, 0x45, 0x43, 0x5f, 0x53, 0x51, 0x52, 0x54
        /*001b*/ 	.byte	0x00
.L_1:


//--------------------- .nv.constant0.triton_poi_fused__native_batch_norm_legit_no_training_add_max_pool2d_with_indices_17 --------------------------
	.section	.nv.constant0.triton_poi_fused__native_batch_norm_legit_no_training_add_max_pool2d_with_indices_17,"a",@progbits
	.sectionflags	@""
	.align	4
.nv.constant0.triton_poi_fused__native_batch_norm_legit_no_training_add_max_pool2d_with_indices_17:
	.zero		596
